	.headerflags	@"EF_CUDA_TEXMODE_UNIFIED EF_CUDA_64BIT_ADDRESS EF_CUDA_ACCELERATORS EF_CUDA_SM90 EF_CUDA_VIRTUAL_SM(EF_CUDA_SM90)"
	.elftype	@"ET_EXEC"


//--------------------- .nv.info                  --------------------------
	.section	.nv.info,"",@"SHT_CUDA_INFO"
	.align	4


	//----- nvinfo : EIATTR_REGCOUNT
	.align		4
        /*0000*/ 	.byte	0x04, 0x2f
        /*0002*/ 	.short	(.L_4 - .L_3)
	.align		4
.L_3:
        /*0004*/ 	.word	index@(triton_per_fused__softmax_add_3)
        /*0008*/ 	.word	0x00000023


	//----- nvinfo : EIATTR_MIN_STACK_SIZE
	.align		4
.L_4:
        /*000c*/ 	.byte	0x04, 0x12
        /*000e*/ 	.short	(.L_6 - .L_5)
	.align		4
.L_5:
        /*0010*/ 	.word	index@(triton_per_fused__softmax_add_3)
        /*0014*/ 	.word	0x00000000


	//----- nvinfo : EIATTR_FRAME_SIZE
	.align		4
.L_6:
        /*0018*/ 	.byte	0x04, 0x11
        /*001a*/ 	.short	(.L_8 - .L_7)
	.align		4
.L_7:
        /*001c*/ 	.word	index@(triton_per_fused__softmax_add_3)
        /*0020*/ 	.word	0x00000000


	//----- nvinfo : EIATTR_MIN_STACK_SIZE
	.align		4
.L_8:
        /*0024*/ 	.byte	0x04, 0x12
        /*0026*/ 	.short	(.L_10 - .L_9)
	.align		4
.L_9:
        /*0028*/ 	.word	index@(triton_per_fused__softmax_add_3)
        /*002c*/ 	.word	0x00000000
.L_10:


//--------------------- .nv.info.triton_per_fused__softmax_add_3 --------------------------
	.section	.nv.info.triton_per_fused__softmax_add_3,"",@"SHT_CUDA_INFO"
	.sectionflags	@""
	.align	4


	//----- nvinfo : EIATTR_CUDA_API_VERSION
	.align		4
        /*0000*/ 	.byte	0x04, 0x37
        /*0002*/ 	.short	(.L_12 - .L_11)
.L_11:
        /*0004*/ 	.word	0x0000007c


	//----- nvinfo : EIATTR_KPARAM_INFO
	.align		4
.L_12:
        /*0008*/ 	.byte	0x04, 0x17
        /*000a*/ 	.short	(.L_14 - .L_13)
.L_13:
        /*000c*/ 	.word	0x00000000
        /*0010*/ 	.short	0x0004
        /*0012*/ 	.short	0x001c
        /*0014*/ 	.byte	0x00, 0xf0, 0x11, 0x00


	//----- nvinfo : EIATTR_KPARAM_INFO
	.align		4
.L_14:
        /*0018*/ 	.byte	0x04, 0x17
        /*001a*/ 	.short	(.L_16 - .L_15)
.L_15:
        /*001c*/ 	.word	0x00000000
        /*0020*/ 	.short	0x0003
        /*0022*/ 	.short	0x0018
        /*0024*/ 	.byte	0x00, 0xf0, 0x11, 0x00


	//----- nvinfo : EIATTR_KPARAM_INFO
	.align		4
.L_16:
        /*0028*/ 	.byte	0x04, 0x17
        /*002a*/ 	.short	(.L_18 - .L_17)
.L_17:
        /*002c*/ 	.word	0x00000000
        /*0030*/ 	.short	0x0002
        /*0032*/ 	.short	0x0010
        /*0034*/ 	.byte	0x00, 0xf4, 0x21, 0x00


	//----- nvinfo : EIATTR_KPARAM_INFO
	.align		4
.L_18:
        /*0038*/ 	.byte	0x04, 0x17
        /*003a*/ 	.short	(.L_20 - .L_19)
.L_19:
        /*003c*/ 	.word	0x00000000
        /*0040*/ 	.short	0x0001
        /*0042*/ 	.short	0x0008
        /*0044*/ 	.byte	0x00, 0xf4, 0x21, 0x00


	//----- nvinfo : EIATTR_KPARAM_INFO
	.align		4
.L_20:
        /*0048*/ 	.byte	0x04, 0x17
        /*004a*/ 	.short	(.L_22 - .L_21)
.L_21:
        /*004c*/ 	.word	0x00000000
        /*0050*/ 	.short	0x0000
        /*0052*/ 	.short	0x0000
        /*0054*/ 	.byte	0x00, 0xf4, 0x21, 0x00


	//----- nvinfo : EIATTR_SPARSE_MMA_MASK
	.align		4
.L_22:
        /*0058*/ 	.byte	0x03, 0x50
        /*005a*/ 	.short	0x0000


	//----- nvinfo : EIATTR_MAXREG_COUNT
	.align		4
        /*005c*/ 	.byte	0x03, 0x1b
        /*005e*/ 	.short	0x00ff


	//----- nvinfo : EIATTR_EXTERNS
	.align		4
        /*0060*/ 	.byte	0x04, 0x0f
        /*0062*/ 	.short	(.L_24 - .L_23)


	//   ....[0]....
	.align		4
.L_23:
        /*0064*/ 	.word	index@(__assertfail)


	//----- nvinfo : EIATTR_COOP_GROUP_MASK_REGIDS
	.align		4
.L_24:
        /*0068*/ 	.byte	0x04, 0x29
        /*006a*/ 	.short	(.L_26 - .L_25)


	//   ....[0]....
.L_25:
        /*006c*/ 	.word	0xffffffff


	//   ....[1]....
        /*0070*/ 	.word	0xffffffff


	//   ....[2]....
        /*0074*/ 	.word	0xffffffff


	//   ....[3]....
        /*0078*/ 	.word	0xffffffff


	//   ....[4]....
        /*007c*/ 	.word	0xffffffff


	//   ....[5]....
        /*0080*/ 	.word	0xffffffff


	//----- nvinfo : EIATTR_COOP_GROUP_INSTR_OFFSETS
	.align		4
.L_26:
        /*0084*/ 	.byte	0x04, 0x28
        /*0086*/ 	.short	(.L_28 - .L_27)


	//   ....[0]....
.L_27:
        /*0088*/ 	.word	0x00000d90


	//   ....[1]....
        /*008c*/ 	.word	0x00000de0


	//   ....[2]....
        /*0090*/ 	.word	0x00000e80


	//   ....[3]....
        /*0094*/ 	.word	0x000010d0


	//   ....[4]....
        /*0098*/ 	.word	0x000010f0


	//   ....[5]....
        /*009c*/ 	.word	0x00001170


	//----- nvinfo : EIATTR_SYSCALL_OFFSETS
	.align		4
.L_28:
        /*00a0*/ 	.byte	0x04, 0x46
        /*00a2*/ 	.short	(.L_30 - .L_29)


	//   ....[0]....
.L_29:
        /*00a4*/ 	.word	0x00000760


	//----- nvinfo : EIATTR_EXIT_INSTR_OFFSETS
	.align		4
.L_30:
        /*00a8*/ 	.byte	0x04, 0x1c
        /*00aa*/ 	.short	(.L_32 - .L_31)


	//   ....[0]....
.L_31:
        /*00ac*/ 	.word	0x00001350


	//   ....[1]....
        /*00b0*/ 	.word	0x00001380


	//----- nvinfo : EIATTR_REQNTID
	.align		4
.L_32:
        /*00b4*/ 	.byte	0x04, 0x10
        /*00b6*/ 	.short	(.L_34 - .L_33)
.L_33:
        /*00b8*/ 	.word	0x00000040
        /*00bc*/ 	.word	0x00000001
        /*00c0*/ 	.word	0x00000001


	//----- nvinfo : EIATTR_CRS_STACK_SIZE
	.align		4
.L_34:
        /*00c4*/ 	.byte	0x04, 0x1e
        /*00c6*/ 	.short	(.L_36 - .L_35)
.L_35:
        /*00c8*/ 	.word	0x00000000


	//----- nvinfo : EIATTR_CBANK_PARAM_SIZE
	.align		4
.L_36:
        /*00cc*/ 	.byte	0x03, 0x19
        /*00ce*/ 	.short	0x0020


	//----- nvinfo : EIATTR_PARAM_CBANK
	.align		4
        /*00d0*/ 	.byte	0x04, 0x0a
        /*00d2*/ 	.short	(.L_38 - .L_37)
	.align		4
.L_37:
        /*00d4*/ 	.word	index@(.nv.constant0.triton_per_fused__softmax_add_3)
        /*00d8*/ 	.short	0x0210
        /*00da*/ 	.short	0x0020


	//----- nvinfo : EIATTR_SW_WAR
	.align		4
.L_38:
        /*00dc*/ 	.byte	0x04, 0x36
        /*00de*/ 	.short	(.L_40 - .L_39)
.L_39:
        /*00e0*/ 	.word	0x00000008
.L_40:


//--------------------- .nv.callgraph             --------------------------
	.section	.nv.callgraph,"",@"SHT_CUDA_CALLGRAPH"
	.align	4
	.sectionentsize	8
	.align		4
        /*0000*/ 	.word	0x00000000
	.align		4
        /*0004*/ 	.word	0xffffffff
	.align		4
        /*0008*/ 	.word	index@(triton_per_fused__softmax_add_3)
	.align		4
        /*000c*/ 	.word	index@(__assertfail)
	.align		4
        /*0010*/ 	.word	0x00000000
	.align		4
        /*0014*/ 	.word	0xfffffffe
	.align		4
        /*0018*/ 	.word	0x00000000
	.align		4
        /*001c*/ 	.word	0xfffffffd
	.align		4
        /*0020*/ 	.word	0x00000000
	.align		4
        /*0024*/ 	.word	0xfffffffc


//--------------------- .nv.constant4             --------------------------
	.section	.nv.constant4,"a",@progbits
	.align	8
	.align		8
.nv.constant4:
        /*0000*/ 	.dword	__assertfail
	.align		8
        /*0008*/ 	.dword	assertFunc_0
	.align		8
        /*0010*/ 	.dword	assertFile_0
	.align		8
        /*0018*/ 	.dword	assertMessage_0


//--------------------- .text.triton_per_fused__softmax_add_3 --------------------------
	.section	.text.triton_per_fused__softmax_add_3,"ax",@progbits
	.sectionflags	@"SHF_BARRIERS=1"
	.align	128
        .global         triton_per_fused__softmax_add_3
        .type           triton_per_fused__softmax_add_3,@function
        .size           triton_per_fused__softmax_add_3,(.L_x_2 - triton_per_fused__softmax_add_3)
        .other          triton_per_fused__softmax_add_3,@"STO_CUDA_ENTRY STV_DEFAULT"
triton_per_fused__softmax_add_3:
.text.triton_per_fused__softmax_add_3:
[----:B------:R-:W0:Y:S02]  /*0000*/  LDC R1, c[0x0][0x28] ;  /* 0x00000a00ff017b82 */ /* 0x000e240000000800 */
[----:B------:R-:W1:Y:S01]  /*0010*/  S2R R24, SR_TID.X ;  /* 0x0000000000187919 */ /* 0x000e620000002100 */
[----:B------:R-:W2:Y:S01]  /*0020*/  LDC.64 R14, c[0x0][0x210] ;  /* 0x00008400ff0e7b82 */ /* 0x000ea20000000a00 */
[----:B------:R-:W-:Y:S02]  /*0030*/  CS2R R4, SRZ ;  /* 0x0000000000047805 */ /* 0x000fe4000001ff00 */
[----:B------:R-:W-:Y:S01]  /*0040*/  CS2R R6, SRZ ;  /* 0x0000000000067805 */ /* 0x000fe2000001ff00 */
[----:B------:R-:W3:Y:S01]  /*0050*/  S2R R19, SR_CTAID.X ;  /* 0x0000000000137919 */ /* 0x000ee20000002500 */
[----:B------:R-:W-:Y:S01]  /*0060*/  ULDC.64 UR6, c[0x0][0x208] ;  /* 0x0000820000067ab9 */ /* 0x000fe20000000a00 */
[----:B-1----:R-:W-:Y:S01]  /*0070*/  SHF.R.U32.HI R22, RZ, 0x3, R24 ;  /* 0x00000003ff167819 */ /* 0x002fe20000011618 */
[----:B------:R-:W-:Y:S02]  /*0080*/  IMAD.SHL.U32 R18, R24, 0x4, RZ ;  /* 0x0000000418127824 */ /* 0x000fe400078e00ff */
[----:B---3--:R-:W-:Y:S01]  /*0090*/  IMAD.SHL.U32 R19, R19, 0x8, RZ ;  /* 0x0000000813137824 */ /* 0x008fe200078e00ff */
[----:B------:R-:W-:-:S02]  /*00a0*/  SGXT.U32 R22, R22, 0x3 ;  /* 0x000000031616781a */ /* 0x000fc40000000000 */
[----:B------:R-:W-:Y:S02]  /*00b0*/  LOP3.LUT R9, R18, 0x1c, RZ, 0xc0, !PT ;  /* 0x0000001c12097812 */ /* 0x000fe400078ec0ff */
[----:B------:R-:W-:-:S04]  /*00c0*/  LOP3.LUT R16, R19, R22, RZ, 0xfc, !PT ;  /* 0x0000001613107212 */ /* 0x000fc800078efcff */
[C---:B------:R-:W-:Y:S01]  /*00d0*/  ISETP.GE.AND P2, PT, R16.reuse, 0x200, PT ;  /* 0x000002001000780c */ /* 0x040fe20003f46270 */
[----:B------:R-:W-:-:S04]  /*00e0*/  IMAD R3, R16, 0x20, R9 ;  /* 0x0000002010037824 */ /* 0x000fc800078e0209 */
[----:B--2---:R-:W-:Y:S01]  /*00f0*/  IMAD.WIDE R14, R3, 0x4, R14 ;  /* 0x00000004030e7825 */ /* 0x004fe200078e020e */
[----:B------:R-:W1:Y:S07]  /*0100*/  S2UR UR5, SR_CgaCtaId ;  /* 0x00000000000579c3 */ /* 0x000e6e0000008800 */
[----:B------:R-:W2:Y:S01]  /*0110*/  @!P2 LDG.E.128 R4, desc[UR6][R14.64] ;  /* 0x000000060e04a981 */ /* 0x000ea2000c1e1d00 */
[----:B------:R-:W3:Y:S01]  /*0120*/  LDC.64 R2, c[0x0][0x218] ;  /* 0x00008600ff027b82 */ /* 0x000ee20000000a00 */
[----:B------:R-:W-:Y:S01]  /*0130*/  SHF.R.S32.HI R11, RZ, 0x1f, R16 ;  /* 0x0000001fff0b7819 */ /* 0x000fe20000011410 */
[----:B------:R-:W-:Y:S01]  /*0140*/  IMAD.SHL.U32 R17, R24, 0x20, RZ ;  /* 0x0000002018117824 */ /* 0x000fe200078e00ff */
[----:B------:R-:W-:-:S02]  /*0150*/  UMOV UR4, 0x400 ;  /* 0x0000040000047882 */ /* 0x000fc40000000000 */
[----:B------:R-:W-:Y:S02]  /*0160*/  LEA.HI R11, R11, R16, RZ, 0x5 ;  /* 0x000000100b0b7211 */ /* 0x000fe400078f28ff */
[----:B------:R-:W-:Y:S02]  /*0170*/  LOP3.LUT R17, R17, 0xe0, RZ, 0xc0, !PT ;  /* 0x000000e011117812 */ /* 0x000fe400078ec0ff */
[----:B------:R-:W-:Y:S02]  /*0180*/  LOP3.LUT R11, R11, 0x7ffffe0, RZ, 0xc0, !PT ;  /* 0x07ffffe00b0b7812 */ /* 0x000fe400078ec0ff */
[----:B------:R-:W-:-:S03]  /*0190*/  LOP3.LUT R0, R17, R22, RZ, 0xfc, !PT ;  /* 0x0000001611007212 */ /* 0x000fc600078efcff */
[----:B------:R-:W-:Y:S01]  /*01a0*/  IMAD.IADD R8, R16, 0x1, -R11 ;  /* 0x0000000110087824 */ /* 0x000fe200078e0a0b */
[C---:B------:R-:W-:Y:S01]  /*01b0*/  LOP3.LUT R11, R17.reuse, 0x18, RZ, 0xfc, !PT ;  /* 0x00000018110b7812 */ /* 0x040fe200078efcff */
[----:B-1----:R-:W-:Y:S01]  /*01c0*/  UPRMT UR4, UR5, 0x654, UR4 ;  /* 0x0000065405047896 */ /* 0x002fe20008000004 */
[-C--:B------:R-:W-:Y:S01]  /*01d0*/  LEA.HI R10, R17, R0.reuse, RZ, 0x1d ;  /* 0x00000000110a7211 */ /* 0x080fe200078fe8ff */
[----:B------:R-:W-:Y:S01]  /*01e0*/  IMAD R21, R8, 0x20, R9 ;  /* 0x0000002008157824 */ /* 0x000fe200078e0209 */
[----:B------:R-:W-:-:S03]  /*01f0*/  LEA.HI R11, R11, R0, RZ, 0x1d ;  /* 0x000000000b0b7211 */ /* 0x000fc600078fe8ff */
[----:B------:R-:W-:Y:S01]  /*0200*/  LEA R9, R10, UR4, 0x2 ;  /* 0x000000040a097c11 */ /* 0x000fe2000f8e10ff */
[----:B---3--:R-:W-:Y:S01]  /*0210*/  IMAD.WIDE R2, R21, 0x8, R2 ;  /* 0x0000000815027825 */ /* 0x008fe200078e0202 */
[----:B------:R-:W-:Y:S02]  /*0220*/  LEA R23, R11, UR4, 0x2 ;  /* 0x000000040b177c11 */ /* 0x000fe4000f8e10ff */
[----:B------:R-:W-:Y:S02]  /*0230*/  CS2R R10, SRZ ;  /* 0x00000000000a7805 */ /* 0x000fe4000001ff00 */
[----:B--2---:R-:W-:Y:S02]  /*0240*/  SEL R12, R5, RZ, !P2 ;  /* 0x000000ff050c7207 */ /* 0x004fe40005000000 */
[----:B------:R-:W-:Y:S02]  /*0250*/  SEL R20, R7, RZ, !P2 ;  /* 0x000000ff07147207 */ /* 0x000fe40005000000 */
[----:B------:R-:W-:-:S02]  /*0260*/  LOP3.LUT R5, R17, 0x8, RZ, 0xfc, !PT ;  /* 0x0000000811057812 */ /* 0x000fc400078efcff */
[----:B------:R-:W-:Y:S02]  /*0270*/  LOP3.LUT R7, R17, 0x10, RZ, 0xfc, !PT ;  /* 0x0000001011077812 */ /* 0x000fe400078efcff */
[-C--:B------:R-:W-:Y:S02]  /*0280*/  LEA.HI R5, R5, R0.reuse, RZ, 0x1d ;  /* 0x0000000005057211 */ /* 0x080fe400078fe8ff */
[----:B------:R-:W-:Y:S02]  /*0290*/  LEA.HI R7, R7, R0, RZ, 0x1d ;  /* 0x0000000007077211 */ /* 0x000fe400078fe8ff */
[----:B------:R-:W-:Y:S02]  /*02a0*/  SEL R8, R4, RZ, !P2 ;  /* 0x000000ff04087207 */ /* 0x000fe40005000000 */
[----:B------:R-:W-:Y:S02]  /*02b0*/  LEA R21, R5, UR4, 0x2 ;  /* 0x0000000405157c11 */ /* 0x000fe4000f8e10ff */
[----:B------:R-:W-:-:S02]  /*02c0*/  CS2R R4, SRZ ;  /* 0x0000000000047805 */ /* 0x000fc4000001ff00 */
[----:B------:R-:W-:Y:S01]  /*02d0*/  SEL R13, R6, RZ, !P2 ;  /* 0x000000ff060d7207 */ /* 0x000fe20005000000 */
[----:B------:R1:W-:Y:S01]  /*02e0*/  STS [R9], R8 ;  /* 0x0000000809007388 */ /* 0x0003e20000000800 */
[----:B------:R-:W-:Y:S02]  /*02f0*/  LEA R26, R7, UR4, 0x2 ;  /* 0x00000004071a7c11 */ /* 0x000fe4000f8e10ff */
[----:B------:R-:W-:Y:S01]  /*0300*/  CS2R R6, SRZ ;  /* 0x0000000000067805 */ /* 0x000fe2000001ff00 */
[----:B------:R-:W-:Y:S04]  /*0310*/  STS [R21+0x20], R12 ;  /* 0x0000200c15007388 */ /* 0x000fe80000000800 */
[----:B------:R2:W-:Y:S04]  /*0320*/  STS [R26+0x40], R13 ;  /* 0x0000400d1a007388 */ /* 0x0005e80000000800 */
[----:B------:R3:W-:Y:S01]  /*0330*/  STS [R23+0x60], R20 ;  /* 0x0000601417007388 */ /* 0x0007e20000000800 */
[----:B------:R-:W-:Y:S01]  /*0340*/  BAR.SYNC.DEFER_BLOCKING 0x0 ;  /* 0x0000000000007b1d */ /* 0x000fe20000010000 */
[----:B-1----:R-:W-:-:S05]  /*0350*/  CS2R R8, SRZ ;  /* 0x0000000000087805 */ /* 0x002fca000001ff00 */
[----:B------:R-:W4:Y:S04]  /*0360*/  @!P2 LDG.E.EL.128 R4, desc[UR6][R2.64] ;  /* 0x000000060204a981 */ /* 0x000f28000c2e1d00 */
[----:B------:R-:W5:Y:S01]  /*0370*/  @!P2 LDG.E.EL.128 R8, desc[UR6][R2.64+0x10] ;  /* 0x000010060208a981 */ /* 0x000f62000c2e1d00 */
[----:B------:R-:W-:Y:S02]  /*0380*/  LOP3.LUT R29, R19, R22, RZ, 0xfc, !PT ;  /* 0x00000016131d7212 */ /* 0x000fe400078efcff */
[----:B----4-:R-:W-:Y:S02]  /*0390*/  SEL R25, R4, RZ, !P2 ;  /* 0x000000ff04197207 */ /* 0x010fe40005000000 */
[----:B------:R-:W-:Y:S02]  /*03a0*/  SEL R5, R5, RZ, !P2 ;  /* 0x000000ff05057207 */ /* 0x000fe40005000000 */
[----:B------:R-:W-:-:S02]  /*03b0*/  IADD3 R4, P1, R25, 0x157, RZ ;  /* 0x0000015719047810 */ /* 0x000fc40007f3e0ff */
[----:B------:R-:W-:Y:S02]  /*03c0*/  SEL R6, R6, RZ, !P2 ;  /* 0x000000ff06067207 */ /* 0x000fe40005000000 */
[----:B------:R-:W-:Y:S01]  /*03d0*/  ISETP.GE.AND P0, PT, R5, RZ, PT ;  /* 0x000000ff0500720c */ /* 0x000fe20003f06270 */
[----:B--2---:R-:W-:Y:S01]  /*03e0*/  IMAD.X R26, RZ, RZ, R5, P1 ;  /* 0x000000ffff1a7224 */ /* 0x004fe200008e0605 */
[----:B------:R-:W-:Y:S02]  /*03f0*/  SEL R7, R7, RZ, !P2 ;  /* 0x000000ff07077207 */ /* 0x000fe40005000000 */
[----:B------:R-:W-:Y:S02]  /*0400*/  IADD3 R27, P1, R6, 0x157, RZ ;  /* 0x00000157061b7810 */ /* 0x000fe40007f3e0ff */
[----:B---3--:R-:W-:Y:S02]  /*0410*/  SEL R23, R4, R25, !P0 ;  /* 0x0000001904177207 */ /* 0x008fe40004000000 */
[----:B-----5:R-:W-:Y:S01]  /*0420*/  SEL R4, R8, RZ, !P2 ;  /* 0x000000ff08047207 */ /* 0x020fe20005000000 */
[----:B------:R-:W-:Y:S01]  /*0430*/  IMAD.X R32, RZ, RZ, R7, P1 ;  /* 0x000000ffff207224 */ /* 0x000fe200008e0607 */
[----:B------:R-:W-:-:S02]  /*0440*/  SEL R26, R26, R5, !P0 ;  /* 0x000000051a1a7207 */ /* 0x000fc40004000000 */
[----:B------:R-:W-:Y:S02]  /*0450*/  ISETP.GE.AND P0, PT, R7, RZ, PT ;  /* 0x000000ff0700720c */ /* 0x000fe40003f06270 */
[----:B------:R-:W-:Y:S02]  /*0460*/  SEL R5, R9, RZ, !P2 ;  /* 0x000000ff09057207 */ /* 0x000fe40005000000 */
[----:B------:R-:W-:Y:S02]  /*0470*/  IADD3 R25, P1, R4, 0x157, RZ ;  /* 0x0000015704197810 */ /* 0x000fe40007f3e0ff */
[----:B------:R-:W-:Y:S02]  /*0480*/  SEL R3, R10, RZ, !P2 ;  /* 0x000000ff0a037207 */ /* 0x000fe40005000000 */
[----:B------:R-:W-:Y:S01]  /*0490*/  SEL R27, R27, R6, !P0 ;  /* 0x000000061b1b7207 */ /* 0x000fe20004000000 */
[----:B------:R-:W-:Y:S01]  /*04a0*/  IMAD.X R30, RZ, RZ, R5, P1 ;  /* 0x000000ffff1e7224 */ /* 0x000fe200008e0605 */
[----:B------:R-:W-:-:S02]  /*04b0*/  SEL R10, R11, RZ, !P2 ;  /* 0x000000ff0b0a7207 */ /* 0x000fc40005000000 */
[----:B------:R-:W-:Y:S02]  /*04c0*/  IADD3 R28, P5, R3, 0x157, RZ ;  /* 0x00000157031c7810 */ /* 0x000fe40007fbe0ff */
[----:B------:R-:W-:Y:S02]  /*04d0*/  SEL R32, R32, R7, !P0 ;  /* 0x0000000720207207 */ /* 0x000fe40004000000 */
[----:B------:R-:W-:Y:S01]  /*04e0*/  ISETP.GT.U32.AND P0, PT, R23, 0x156, PT ;  /* 0x000001561700780c */ /* 0x000fe20003f04070 */
[----:B------:R-:W-:Y:S01]  /*04f0*/  IMAD.X R9, RZ, RZ, R10, P5 ;  /* 0x000000ffff097224 */ /* 0x000fe200028e060a */
[----:B------:R-:W-:Y:S02]  /*0500*/  ISETP.GT.U32.AND P1, PT, R27, 0x156, PT ;  /* 0x000001561b00780c */ /* 0x000fe40003f24070 */
[----:B------:R-:W-:Y:S02]  /*0510*/  ISETP.GE.AND P3, PT, R5, RZ, PT ;  /* 0x000000ff0500720c */ /* 0x000fe40003f66270 */
[----:B------:R-:W-:-:S02]  /*0520*/  ISETP.GE.AND P4, PT, R10, RZ, PT ;  /* 0x000000ff0a00720c */ /* 0x000fc40003f86270 */
[----:B------:R-:W-:Y:S02]  /*0530*/  ISETP.GT.U32.AND.EX P0, PT, R26, RZ, PT, P0 ;  /* 0x000000ff1a00720c */ /* 0x000fe40003f04100 */
[----:B------:R-:W-:Y:S02]  /*0540*/  ISETP.GT.U32.AND.EX P1, PT, R32, RZ, PT, P1 ;  /* 0x000000ff2000720c */ /* 0x000fe40003f24110 */
[----:B------:R-:W-:Y:S02]  /*0550*/  SEL R25, R25, R4, !P3 ;  /* 0x0000000419197207 */ /* 0x000fe40005800000 */
[----:B------:R-:W-:Y:S02]  /*0560*/  SEL R28, R28, R3, !P4 ;  /* 0x000000031c1c7207 */ /* 0x000fe40006000000 */
[----:B------:R-:W-:Y:S02]  /*0570*/  SEL R2, RZ, 0x1, !P0 ;  /* 0x00000001ff027807 */ /* 0x000fe40004000000 */
[----:B------:R-:W-:-:S02]  /*0580*/  SEL R3, RZ, 0x1fffe, !P1 ;  /* 0x0001fffeff037807 */ /* 0x000fc40004800000 */
[----:B------:R-:W-:Y:S02]  /*0590*/  SEL R30, R30, R5, !P3 ;  /* 0x000000051e1e7207 */ /* 0x000fe40005800000 */
[----:B------:R-:W-:Y:S01]  /*05a0*/  SEL R9, R9, R10, !P4 ;  /* 0x0000000a09097207 */ /* 0x000fe20006000000 */
[----:B------:R-:W-:Y:S01]  /*05b0*/  IMAD.IADD R4, R2, 0x1, R3 ;  /* 0x0000000102047824 */ /* 0x000fe200078e0203 */
[----:B------:R-:W-:Y:S02]  /*05c0*/  ISETP.GT.U32.AND P3, PT, R25, 0x156, PT ;  /* 0x000001561900780c */ /* 0x000fe40003f64070 */
[----:B------:R-:W-:Y:S02]  /*05d0*/  ISETP.GT.U32.AND P4, PT, R28, 0x156, PT ;  /* 0x000001561c00780c */ /* 0x000fe40003f84070 */
[----:B------:R-:W-:Y:S02]  /*05e0*/  ISETP.GT.U32.AND.EX P0, PT, R30, RZ, PT, P3 ;  /* 0x000000ff1e00720c */ /* 0x000fe40003f04130 */
[----:B------:R-:W-:-:S02]  /*05f0*/  ISETP.GT.U32.AND.EX P1, PT, R9, RZ, PT, P4 ;  /* 0x000000ff0900720c */ /* 0x000fc40003f24140 */
[----:B------:R-:W-:Y:S02]  /*0600*/  SEL R2, RZ, 0x4, !P0 ;  /* 0x00000004ff027807 */ /* 0x000fe40004000000 */
[----:B------:R-:W-:Y:S02]  /*0610*/  SEL R3, RZ, 0x7fff8, !P1 ;  /* 0x0007fff8ff037807 */ /* 0x000fe40004800000 */
[----:B------:R-:W-:-:S04]  /*0620*/  LOP3.LUT R4, R4, 0x3, RZ, 0xc0, !PT ;  /* 0x0000000304047812 */ /* 0x000fc800078ec0ff */
[----:B------:R-:W-:-:S04]  /*0630*/  IADD3 R2, R4, R3, R2 ;  /* 0x0000000304027210 */ /* 0x000fc80007ffe002 */
[----:B------:R-:W-:-:S04]  /*0640*/  LOP3.LUT P0, RZ, R2, 0xf, RZ, 0xc0, !PT ;  /* 0x0000000f02ff7812 */ /* 0x000fc8000780c0ff */
[----:B------:R-:W-:-:S13]  /*0650*/  ISETP.GT.OR P0, PT, R29, 0x1ff, !P0 ;  /* 0x000001ff1d00780c */ /* 0x000fda0004704670 */
[----:B------:R-:W-:Y:S05]  /*0660*/  @P0 BRA `(.L_x_0) ;  /* 0x0000000000400947 */ /* 0x000fea0003800000 */
[----:B------:R-:W-:Y:S01]  /*0670*/  MOV R2, 0x0 ;  /* 0x0000000000027802 */ /* 0x000fe20000000f00 */
[----:B------:R-:W-:Y:S01]  /*0680*/  ULDC.64 UR8, c[0x4][0x18] ;  /* 0x0100060000087ab9 */ /* 0x000fe20000000a00 */
[----:B------:R-:W-:Y:S01]  /*0690*/  ULDC.64 UR10, c[0x4][0x8] ;  /* 0x01000200000a7ab9 */ /* 0x000fe20000000a00 */
[----:B------:R-:W-:Y:S02]  /*06a0*/  IMAD.U32 R4, RZ, RZ, UR8 ;  /* 0x00000008ff047e24 */ /* 0x000fe4000f8e00ff */
[----:B------:R-:W-:Y:S01]  /*06b0*/  IMAD.U32 R5, RZ, RZ, UR9 ;  /* 0x00000009ff057e24 */ /* 0x000fe2000f8e00ff */
[----:B------:R-:W1:Y:S01]  /*06c0*/  LDC.64 R2, c[0x4][R2] ;  /* 0x0100000002027b82 */ /* 0x000e620000000a00 */
[----:B------:R-:W-:Y:S01]  /*06d0*/  ULDC.64 UR8, c[0x4][0x10] ;  /* 0x0100040000087ab9 */ /* 0x000fe20000000a00 */
[----:B------:R-:W-:Y:S02]  /*06e0*/  IMAD.U32 R10, RZ, RZ, UR10 ;  /* 0x0000000aff0a7e24 */ /* 0x000fe4000f8e00ff */
[----:B------:R-:W-:-:S02]  /*06f0*/  IMAD.U32 R6, RZ, RZ, UR8 ;  /* 0x00000008ff067e24 */ /* 0x000fc4000f8e00ff */
[----:B------:R-:W-:Y:S02]  /*0700*/  IMAD.U32 R7, RZ, RZ, UR9 ;  /* 0x00000009ff077e24 */ /* 0x000fe4000f8e00ff */
[----:B------:R-:W-:Y:S02]  /*0710*/  IMAD.U32 R11, RZ, RZ, UR11 ;  /* 0x0000000bff0b7e24 */ /* 0x000fe4000f8e00ff */
[----:B------:R-:W-:Y:S02]  /*0720*/  IMAD.MOV.U32 R8, RZ, RZ, 0x27 ;  /* 0x00000027ff087424 */ /* 0x000fe400078e00ff */
[----:B------:R-:W-:Y:S02]  /*0730*/  IMAD.MOV.U32 R12, RZ, RZ, 0x1 ;  /* 0x00000001ff0c7424 */ /* 0x000fe400078e00ff */
[----:B------:R-:W-:-:S07]  /*0740*/  IMAD.MOV.U32 R13, RZ, RZ, RZ ;  /* 0x000000ffff0d7224 */ /* 0x000fce00078e00ff */
[----:B------:R-:W-:-:S07]  /*0750*/  LEPC R20, `(.L_x_0) ;  /* 0x000000001014794e */ /* 0x000fce0000000000 */
[----:B01----:R-:W-:Y:S05]  /*0760*/  CALL.ABS.NOINC R2 ;  /* 0x0000000002007343 */ /* 0x003fea0003c00000 */
.L_x_0:
[----:B------:R-:W-:Y:S02]  /*0770*/  LOP3.LUT R3, R24, 0x3f, RZ, 0xc0, !PT ;  /* 0x0000003f18037812 */ /* 0x000fe400078ec0ff */
[----:B------:R-:W-:Y:S02]  /*0780*/  LOP3.LUT R19, R19, 0x7, R24, 0xf8, !PT ;  /* 0x0000000713137812 */ /* 0x000fe400078ef818 */
[C---:B------:R-:W-:Y:S01]  /*0790*/  LOP3.LUT R10, R3.reuse, 0x40, RZ, 0xfc, !PT ;  /* 0x00000040030a7812 */ /* 0x040fe200078efcff */
[----:B------:R-:W-:Y:S01]  /*07a0*/  IMAD.IADD R22, R22, 0x1, R3 ;  /* 0x0000000116167824 */ /* 0x000fe200078e0203 */
[C---:B------:R-:W-:Y:S02]  /*07b0*/  LOP3.LUT R2, R3.reuse, 0x80, RZ, 0xfc, !PT ;  /* 0x0000008003027812 */ /* 0x040fe400078efcff */
[----:B------:R-:W-:Y:S02]  /*07c0*/  LOP3.LUT R12, R3, 0xc0, RZ, 0xfc, !PT ;  /* 0x000000c0030c7812 */ /* 0x000fe400078efcff */
[----:B------:R-:W-:-:S02]  /*07d0*/  LEA.HI R10, R10, R3, RZ, 0x1d ;  /* 0x000000030a0a7211 */ /* 0x000fc400078fe8ff */
[-C--:B------:R-:W-:Y:S02]  /*07e0*/  LEA.HI R11, R2, R3.reuse, RZ, 0x1d ;  /* 0x00000003020b7211 */ /* 0x080fe400078fe8ff */
[----:B------:R-:W-:Y:S02]  /*07f0*/  LEA.HI R12, R12, R3, RZ, 0x1d ;  /* 0x000000030c0c7211 */ /* 0x000fe400078fe8ff */
[----:B------:R-:W-:Y:S02]  /*0800*/  SHF.R.S32.HI R8, RZ, 0x1f, R16 ;  /* 0x0000001fff087819 */ /* 0x000fe40000011410 */
[----:B------:R-:W-:Y:S02]  /*0810*/  ISETP.GE.AND P4, PT, R19, 0x200, PT ;  /* 0x000002001300780c */ /* 0x000fe40003f86270 */
[----:B------:R-:W-:Y:S02]  /*0820*/  LEA R13, R22, UR4, 0x2 ;  /* 0x00000004160d7c11 */ /* 0x000fe4000f8e10ff */
[----:B------:R-:W-:-:S02]  /*0830*/  LEA R16, R10, UR4, 0x2 ;  /* 0x000000040a107c11 */ /* 0x000fc4000f8e10ff */
[----:B------:R-:W-:Y:S02]  /*0840*/  LEA R19, R11, UR4, 0x2 ;  /* 0x000000040b137c11 */ /* 0x000fe4000f8e10ff */
[----:B------:R-:W-:Y:S01]  /*0850*/  LEA R20, R12, UR4, 0x2 ;  /* 0x000000040c147c11 */ /* 0x000fe2000f8e10ff */
[----:B------:R-:W-:Y:S01]  /*0860*/  LDS R13, [R13] ;  /* 0x000000000d0d7984 */ /* 0x000fe20000000800 */
[----:B------:R-:W-:Y:S02]  /*0870*/  LEA.HI R8, R8, R29, RZ, 0x5 ;  /* 0x0000001d08087211 */ /* 0x000fe400078f28ff */
[C---:B------:R-:W-:Y:S01]  /*0880*/  LOP3.LUT R29, R17.reuse, 0x10, RZ, 0xfc, !PT ;  /* 0x00000010111d7812 */ /* 0x040fe200078efcff */
[----:B------:R-:W-:Y:S01]  /*0890*/  LDS R16, [R16+0x100] ;  /* 0x0001000010107984 */ /* 0x000fe20000000800 */
[----:B------:R-:W-:Y:S02]  /*08a0*/  SHF.R.S32.HI R8, RZ, 0x5, R8 ;  /* 0x00000005ff087819 */ /* 0x000fe40000011408 */
[----:B------:R-:W-:Y:S01]  /*08b0*/  LOP3.LUT R31, R17, 0x18, RZ, 0xfc, !PT ;  /* 0x00000018111f7812 */ /* 0x000fe200078efcff */
[----:B------:R-:W-:Y:S01]  /*08c0*/  LDS R19, [R19+0x200] ;  /* 0x0002000013137984 */ /* 0x000fe20000000800 */
[----:B------:R-:W-:-:S02]  /*08d0*/  LEA.HI R29, R29, R0, RZ, 0x1d ;  /* 0x000000001d1d7211 */ /* 0x000fc400078fe8ff */
[----:B------:R-:W-:Y:S01]  /*08e0*/  LEA.HI R31, R31, R0, RZ, 0x1d ;  /* 0x000000001f1f7211 */ /* 0x000fe200078fe8ff */
[----:B------:R-:W-:Y:S01]  /*08f0*/  LDS R20, [R20+0x300] ;  /* 0x0003000014147984 */ /* 0x000fe20000000800 */
[----:B------:R-:W-:Y:S02]  /*0900*/  LEA R29, R29, UR4, 0x3 ;  /* 0x000000041d1d7c11 */ /* 0x000fe4000f8e18ff */
[----:B------:R-:W-:Y:S01]  /*0910*/  LEA R31, R31, UR4, 0x3 ;  /* 0x000000041f1f7c11 */ /* 0x000fe2000f8e18ff */
[----:B------:R-:W-:Y:S05]  /*0920*/  WARPSYNC.ALL ;  /* 0x0000000000007948 */ /* 0x000fea0003800000 */
[----:B------:R-:W-:Y:S01]  /*0930*/  BAR.SYNC.DEFER_BLOCKING 0x0 ;  /* 0x0000000000007b1d */ /* 0x000fe20000010000 */
[----:B------:R-:W-:-:S05]  /*0940*/  LEA R11, R11, UR4, 0x3 ;  /* 0x000000040b0b7c11 */ /* 0x000fca000f8e18ff */
[----:B------:R-:W-:Y:S02]  /*0950*/  ULDC.64 UR8, c[0x0][0x220] ;  /* 0x0000880000087ab9 */ /* 0x000fe40000000a00 */
[----:B------:R-:W-:-:S04]  /*0960*/  LEA R2, P0, R23, UR8, 0x4 ;  /* 0x0000000817027c11 */ /* 0x000fc8000f8020ff */
[----:B------:R-:W-:Y:S02]  /*0970*/  LEA.HI.X R3, R23, UR9, R26, 0x4, P0 ;  /* 0x0000000917037c11 */ /* 0x000fe400080f241a */
[----:B------:R-:W-:-:S04]  /*0980*/  LEA R4, P0, R27, UR8, 0x4 ;  /* 0x000000081b047c11 */ /* 0x000fc8000f8020ff */
[----:B------:R-:W-:Y:S02]  /*0990*/  LEA.HI.X R5, R27, UR9, R32, 0x4, P0 ;  /* 0x000000091b057c11 */ /* 0x000fe400080f2420 */
[----:B------:R-:W-:Y:S02]  /*09a0*/  LEA R6, P0, R25, UR8, 0x4 ;  /* 0x0000000819067c11 */ /* 0x000fe4000f8020ff */
[----:B------:R-:W-:Y:S02]  /*09b0*/  LEA.HI R27, R17, R0, RZ, 0x1d ;  /* 0x00000000111b7211 */ /* 0x000fe400078fe8ff */
[----:B------:R-:W-:Y:S02]  /*09c0*/  LEA.HI.X R7, R25, UR9, R30, 0x4, P0 ;  /* 0x0000000919077c11 */ /* 0x000fe400080f241e */
[----:B------:R-:W-:Y:S02]  /*09d0*/  LEA.HI R25, R8, R8, RZ, 0x2 ;  /* 0x0000000808197211 */ /* 0x000fe400078f10ff */
[----:B------:R-:W-:-:S02]  /*09e0*/  LEA R26, R27, UR4, 0x2 ;  /* 0x000000041b1a7c11 */ /* 0x000fc4000f8e10ff */
[----:B------:R-:W-:-:S03]  /*09f0*/  LOP3.LUT R25, R25, 0xfffffffc, RZ, 0xc0, !PT ;  /* 0xfffffffc19197812 */ /* 0x000fc600078ec0ff */
[----:B------:R-:W-:Y:S01]  /*0a00*/  IMAD R27, R27, 0x4, R26 ;  /* 0x000000041b1b7824 */ /* 0x000fe200078e021a */
[----:B------:R-:W-:Y:S01]  /*0a10*/  LEA R26, R12, UR4, 0x3 ;  /* 0x000000040c1a7c11 */ /* 0x000fe2000f8e18ff */
[----:B------:R-:W-:Y:S01]  /*0a20*/  IMAD.IADD R25, R8, 0x1, -R25 ;  /* 0x0000000108197824 */ /* 0x000fe200078e0a19 */
[C---:B------:R-:W-:Y:S01]  /*0a30*/  LEA R8, P0, R28.reuse, UR8, 0x4 ;  /* 0x000000081c087c11 */ /* 0x040fe2000f8020ff */
[----:B------:R-:W-:Y:S02]  /*0a40*/  IMAD.MOV.U32 R12, RZ, RZ, RZ ;  /* 0x000000ffff0c7224 */ /* 0x000fe400078e00ff */
[C---:B------:R-:W-:Y:S01]  /*0a50*/  IMAD.WIDE R2, R25.reuse, 0x4, R2 ;  /* 0x0000000419027825 */ /* 0x040fe200078e0202 */
[----:B------:R-:W-:Y:S01]  /*0a60*/  LEA.HI.X R9, R28, UR9, R9, 0x4, P0 ;  /* 0x000000091c097c11 */ /* 0x000fe200080f2409 */
[----:B------:R-:W-:Y:S02]  /*0a70*/  BAR.SYNC.DEFER_BLOCKING 0x0 ;  /* 0x0000000000007b1d */ /* 0x000fe40000010000 */
[----:B------:R-:W-:-:S04]  /*0a80*/  IMAD.WIDE R4, R25, 0x4, R4 ;  /* 0x0000000419047825 */ /* 0x000fc800078e0204 */
[----:B------:R-:W-:-:S04]  /*0a90*/  IMAD.WIDE R6, R25, 0x4, R6 ;  /* 0x0000000419067825 */ /* 0x000fc800078e0206 */
[----:B------:R-:W-:Y:S01]  /*0aa0*/  IMAD.WIDE R8, R25, 0x4, R8 ;  /* 0x0000000419087825 */ /* 0x000fe200078e0208 */
[----:B------:R-:W-:-:S04]  /*0ab0*/  LOP3.LUT R25, R17, 0x8, RZ, 0xfc, !PT ;  /* 0x0000000811197812 */ /* 0x000fc800078efcff */
[----:B------:R-:W-:-:S04]  /*0ac0*/  LEA.HI R25, R25, R0, RZ, 0x1d ;  /* 0x0000000019197211 */ /* 0x000fc800078fe8ff */
[----:B------:R-:W-:Y:S01]  /*0ad0*/  LEA R25, R25, UR4, 0x3 ;  /* 0x0000000419197c11 */ /* 0x000fe2000f8e18ff */
[----:B------:R1:W-:Y:S04]  /*0ae0*/  STS.64 [R27], R2 ;  /* 0x000000021b007388 */ /* 0x0003e80000000a00 */
[----:B------:R2:W-:Y:S04]  /*0af0*/  STS.64 [R25+0x40], R4 ;  /* 0x0000400419007388 */ /* 0x0005e80000000a00 */
[----:B------:R3:W-:Y:S04]  /*0b00*/  STS.64 [R29+0x80], R6 ;  /* 0x000080061d007388 */ /* 0x0007e80000000a00 */
[----:B------:R-:W-:Y:S01]  /*0b10*/  STS.64 [R31+0xc0], R8 ;  /* 0x0000c0081f007388 */ /* 0x000fe20000000a00 */
[----:B-1----:R-:W-:Y:S01]  /*0b20*/  LEA R3, R22, UR4, 0x2 ;  /* 0x0000000416037c11 */ /* 0x002fe2000f8e10ff */
[----:B------:R-:W-:Y:S01]  /*0b30*/  BAR.SYNC.DEFER_BLOCKING 0x0 ;  /* 0x0000000000007b1d */ /* 0x000fe20000010000 */
[----:B--2---:R-:W-:-:S03]  /*0b40*/  LEA R4, R10, UR4, 0x3 ;  /* 0x000000040a047c11 */ /* 0x004fc6000f8e18ff */
[----:B------:R-:W-:-:S06]  /*0b50*/  IMAD R2, R22, 0x4, R3 ;  /* 0x0000000416027824 */ /* 0x000fcc00078e0203 */
[----:B------:R-:W1:Y:S04]  /*0b60*/  LDS.64 R2, [R2] ;  /* 0x0000000002027984 */ /* 0x000e680000000a00 */
[----:B------:R-:W2:Y:S04]  /*0b70*/  LDS.64 R4, [R4+0x200] ;  /* 0x0002000004047984 */ /* 0x000ea80000000a00 */
[----:B------:R-:W4:Y:S04]  /*0b80*/  LDS.64 R10, [R11+0x400] ;  /* 0x000400000b0a7984 */ /* 0x000f280000000a00 */
[----:B------:R-:W5:Y:S01]  /*0b90*/  LDS.64 R26, [R26+0x600] ;  /* 0x000600001a1a7984 */ /* 0x000f620000000a00 */
[----:B---3--:R-:W-:-:S03]  /*0ba0*/  CS2R R6, SRZ ;  /* 0x0000000000067805 */ /* 0x008fc6000001ff00 */
[----:B-1----:R1:W3:Y:S04]  /*0bb0*/  @!P4 LDG.E.EL R12, desc[UR6][R2.64] ;  /* 0x00000006020cc981 */ /* 0x0022e8000c2e1900 */
[----:B--2---:R-:W2:Y:S04]  /*0bc0*/  @!P4 LDG.E.EL R7, desc[UR6][R4.64] ;  /* 0x000000060407c981 */ /* 0x004ea8000c2e1900 */
[----:B----4-:R-:W4:Y:S01]  /*0bd0*/  @!P4 LDG.E.EL R6, desc[UR6][R10.64] ;  /* 0x000000060a06c981 */ /* 0x010f22000c2e1900 */
[----:B------:R-:W-:-:S06]  /*0be0*/  IMAD.MOV.U32 R9, RZ, RZ, RZ ;  /* 0x000000ffff097224 */ /* 0x000fcc00078e00ff */
[----:B-----5:R-:W5:Y:S01]  /*0bf0*/  @!P4 LDG.E.EL R9, desc[UR6][R26.64] ;  /* 0x000000061a09c981 */ /* 0x020f62000c2e1900 */
[C---:B-1----:R-:W-:Y:S01]  /*0c00*/  LOP3.LUT R2, R24.reuse, 0x7, RZ, 0xc0, !PT ;  /* 0x0000000718027812 */ /* 0x042fe200078ec0ff */
[----:B------:R-:W-:Y:S01]  /*0c10*/  BAR.SYNC.DEFER_BLOCKING 0x0 ;  /* 0x0000000000007b1d */ /* 0x000fe20000010000 */
[----:B------:R-:W-:-:S03]  /*0c20*/  LOP3.LUT P3, RZ, R24, 0x18, RZ, 0xc0, !PT ;  /* 0x0000001818ff7812 */ /* 0x000fc6000786c0ff */
[----:B------:R-:W-:Y:S01]  /*0c30*/  IMAD.SHL.U32 R2, R2, 0x8, RZ ;  /* 0x0000000802027824 */ /* 0x000fe200078e00ff */
[----:B------:R-:W-:-:S05]  /*0c40*/  LEA.HI R17, R17, UR4, RZ, 0x1f ;  /* 0x0000000411117c11 */ /* 0x000fca000f8ff8ff */
[----:B------:R-:W-:Y:S02]  /*0c50*/  IMAD R17, R0, 0x4, R17 ;  /* 0x0000000400117824 */ /* 0x000fe400078e0211 */
[----:B---3--:R-:W-:Y:S01]  /*0c60*/  FADD R13, R13, R12 ;  /* 0x0000000c0d0d7221 */ /* 0x008fe20000000000 */
[----:B--2---:R-:W-:-:S04]  /*0c70*/  FADD R25, R16, R7 ;  /* 0x0000000710197221 */ /* 0x004fc80000000000 */
[----:B------:R-:W-:Y:S01]  /*0c80*/  FSEL R8, R13, -INF , !P4 ;  /* 0xff8000000d087808 */ /* 0x000fe20006000000 */
[----:B----4-:R-:W-:-:S03]  /*0c90*/  FADD R19, R19, R6 ;  /* 0x0000000613137221 */ /* 0x010fc60000000000 */
[C---:B------:R-:W-:Y:S02]  /*0ca0*/  FSETP.NAN.AND P1, PT, R8.reuse, R8, PT ;  /* 0x000000080800720b */ /* 0x040fe40003f28000 */
[----:B------:R-:W-:Y:S02]  /*0cb0*/  FSEL R3, R25, -INF , !P4 ;  /* 0xff80000019037808 */ /* 0x000fe40006000000 */
[----:B------:R-:W-:Y:S02]  /*0cc0*/  FSEL R5, R19, -INF , !P4 ;  /* 0xff80000013057808 */ /* 0x000fe40006000000 */
[----:B------:R-:W-:Y:S01]  /*0cd0*/  FSETP.GT.AND P0, PT, R8, R3, PT ;  /* 0x000000030800720b */ /* 0x000fe20003f04000 */
[----:B-----5:R-:W-:-:S06]  /*0ce0*/  FADD R11, R20, R9 ;  /* 0x00000009140b7221 */ /* 0x020fcc0000000000 */
[----:B------:R-:W-:Y:S02]  /*0cf0*/  @!P1 FSEL R8, R8, R3, P0 ;  /* 0x0000000308089208 */ /* 0x000fe40000000000 */
[----:B------:R-:W-:Y:S02]  /*0d00*/  FSEL R3, R11, -INF , !P4 ;  /* 0xff8000000b037808 */ /* 0x000fe40006000000 */
[C---:B------:R-:W-:Y:S02]  /*0d10*/  FSETP.GT.AND P0, PT, R8.reuse, R5, PT ;  /* 0x000000050800720b */ /* 0x040fe40003f04000 */
[----:B------:R-:W-:-:S11]  /*0d20*/  FSETP.NAN.AND P1, PT, R8, R8, PT ;  /* 0x000000080800720b */ /* 0x000fd60003f28000 */
[----:B------:R-:W-:Y:S02]  /*0d30*/  @!P0 FSEL R8, R8, R5, P1 ;  /* 0x0000000508088208 */ /* 0x000fe40000800000 */
[----:B------:R-:W-:Y:S02]  /*0d40*/  SHF.R.U32.HI R5, RZ, 0x3, R24 ;  /* 0x00000003ff057819 */ /* 0x000fe40000011618 */
[C---:B------:R-:W-:Y:S02]  /*0d50*/  FSETP.GT.AND P0, PT, R8.reuse, R3, PT ;  /* 0x000000030800720b */ /* 0x040fe40003f04000 */
[----:B------:R-:W-:-:S11]  /*0d60*/  FSETP.NAN.AND P1, PT, R8, R8, PT ;  /* 0x000000080800720b */ /* 0x000fd60003f28000 */
[----:B------:R-:W-:-:S04]  /*0d70*/  @!P0 FSEL R8, R8, R3, P1 ;  /* 0x0000000308088208 */ /* 0x000fc80000800000 */
[C---:B------:R-:W-:Y:S01]  /*0d80*/  FSETP.NAN.AND P1, PT, R8.reuse, R8, PT ;  /* 0x000000080800720b */ /* 0x040fe20003f28000 */
[----:B------:R-:W1:Y:S02]  /*0d90*/  SHFL.BFLY PT, R3, R8, 0x10, 0x1f ;  /* 0x0e001f0008037f89 */ /* 0x000e6400000e0000 */
[----:B-1----:R-:W-:-:S13]  /*0da0*/  FSETP.GT.AND P0, PT, R8, R3, PT ;  /* 0x000000030800720b */ /* 0x002fda0003f04000 */
[----:B------:R-:W-:Y:S02]  /*0db0*/  @!P0 FSEL R8, R8, R3, P1 ;  /* 0x0000000308088208 */ /* 0x000fe40000800000 */
[----:B------:R-:W-:Y:S02]  /*0dc0*/  ISETP.GE.AND P1, PT, R24, 0x10, PT ;  /* 0x000000101800780c */ /* 0x000fe40003f26270 */
[C---:B------:R-:W-:Y:S01]  /*0dd0*/  FSETP.NAN.AND P5, PT, R8.reuse, R8, PT ;  /* 0x000000080800720b */ /* 0x040fe20003fa8000 */
[----:B------:R-:W1:Y:S02]  /*0de0*/  SHFL.BFLY PT, R3, R8, 0x8, 0x1f ;  /* 0x0d001f0008037f89 */ /* 0x000e6400000e0000 */
[----:B-1----:R-:W-:-:S13]  /*0df0*/  FSETP.GT.AND P0, PT, R8, R3, PT ;  /* 0x000000030800720b */ /* 0x002fda0003f04000 */
[----:B------:R-:W-:Y:S02]  /*0e00*/  @!P0 SEL R8, R8, R3, P5 ;  /* 0x0000000308088207 */ /* 0x000fe40002800000 */
[----:B------:R-:W-:Y:S02]  /*0e10*/  LOP3.LUT R3, R2, 0x4, R5, 0xf8, !PT ;  /* 0x0000000402037812 */ /* 0x000fe400078ef805 */
[----:B------:R-:W-:-:S03]  /*0e20*/  LOP3.LUT R5, R24, 0x1, RZ, 0xc0, !PT ;  /* 0x0000000118057812 */ /* 0x000fc600078ec0ff */
[----:B------:R-:W-:Y:S01]  /*0e30*/  @!P3 STS [R3+UR4], R8 ;  /* 0x000000080300b988 */ /* 0x000fe20008000804 */
[----:B------:R-:W-:Y:S01]  /*0e40*/  BAR.SYNC.DEFER_BLOCKING 0x0 ;  /* 0x0000000000007b1d */ /* 0x000fe20000010000 */
[----:B------:R-:W-:-:S04]  /*0e50*/  ISETP.NE.U32.AND P0, PT, R5, 0x1, PT ;  /* 0x000000010500780c */ /* 0x000fc80003f05070 */
[----:B------:R-:W-:Y:S01]  /*0e60*/  ISETP.LT.AND P0, PT, R24, 0x10, P0 ;  /* 0x000000101800780c */ /* 0x000fe20000701270 */
[----:B------:R-:W1:Y:S04]  /*0e70*/  @!P1 LDS R23, [R18+UR4] ;  /* 0x0000000412179984 */ /* 0x000e680008000800 */
[----:B-1----:R-:W1:Y:S01]  /*0e80*/  SHFL.BFLY PT, R4, R23, 0x1, 0x1f ;  /* 0x0c201f0017047f89 */ /* 0x002e6200000e0000 */
[C---:B------:R-:W-:Y:S02]  /*0e90*/  FSETP.NAN.AND P6, PT, R23.reuse, R23, PT ;  /* 0x000000171700720b */ /* 0x040fe40003fc8000 */
[----:B-1----:R-:W-:-:S04]  /*0ea0*/  FSETP.GT.AND P5, PT, R23, R4, PT ;  /* 0x000000041700720b */ /* 0x002fc80003fa4000 */
[----:B------:R-:W-:-:S04]  /*0eb0*/  SEL R4, R23, R4, P5 ;  /* 0x0000000417047207 */ /* 0x000fc80002800000 */
[----:B------:R-:W-:-:S05]  /*0ec0*/  SEL R7, R23, R4, P6 ;  /* 0x0000000417077207 */ /* 0x000fca0003000000 */
[----:B------:R-:W-:Y:S01]  /*0ed0*/  @P0 STS [R18+UR4], R7 ;  /* 0x0000000712000988 */ /* 0x000fe20008000804 */
[----:B------:R-:W-:Y:S06]  /*0ee0*/  BAR.SYNC.DEFER_BLOCKING 0x0 ;  /* 0x0000000000007b1d */ /* 0x000fec0000010000 */
[----:B------:R-:W1:Y:S02]  /*0ef0*/  LDS R6, [R2+UR4] ;  /* 0x0000000402067984 */ /* 0x000e640008000800 */
[--C-:B-1----:R-:W-:Y:S01]  /*0f00*/  FADD R4, R13, -R6.reuse ;  /* 0x800000060d047221 */ /* 0x102fe20000000000 */
[--C-:B------:R-:W-:Y:S01]  /*0f10*/  FADD R5, R25, -R6.reuse ;  /* 0x8000000619057221 */ /* 0x100fe20000000000 */
[--C-:B------:R-:W-:Y:S01]  /*0f20*/  FADD R7, R19, -R6.reuse ;  /* 0x8000000613077221 */ /* 0x100fe20000000000 */
[----:B------:R-:W-:Y:S01]  /*0f30*/  FADD R6, R11, -R6 ;  /* 0x800000060b067221 */ /* 0x000fe20000000000 */
[----:B------:R-:W-:Y:S01]  /*0f40*/  FMUL R8, R4, 1.4426950216293334961 ;  /* 0x3fb8aa3b04087820 */ /* 0x000fe20000400000 */
[----:B------:R-:W-:Y:S01]  /*0f50*/  FMUL R9, R5, 1.4426950216293334961 ;  /* 0x3fb8aa3b05097820 */ /* 0x000fe20000400000 */
[----:B------:R-:W-:Y:S01]  /*0f60*/  FMUL R7, R7, 1.4426950216293334961 ;  /* 0x3fb8aa3b07077820 */ /* 0x000fe20000400000 */
[----:B------:R-:W-:Y:S01]  /*0f70*/  FMUL R10, R6, 1.4426950216293334961 ;  /* 0x3fb8aa3b060a7820 */ /* 0x000fe20000400000 */
[----:B------:R-:W-:Y:S01]  /*0f80*/  BAR.SYNC.DEFER_BLOCKING 0x0 ;  /* 0x0000000000007b1d */ /* 0x000fe20000010000 */
[----:B------:R-:W-:-:S02]  /*0f90*/  FSETP.GEU.AND P6, PT, R8, -126, PT ;  /* 0xc2fc00000800780b */ /* 0x000fc40003fce000 */
[----:B------:R-:W-:-:S11]  /*0fa0*/  FSETP.GEU.AND P5, PT, R9, -126, PT ;  /* 0xc2fc00000900780b */ /* 0x000fd60003fae000 */
[----:B------:R-:W-:Y:S02]  /*0fb0*/  @!P6 FMUL R8, R8, 0.5 ;  /* 0x3f0000000808e820 */ /* 0x000fe40000400000 */
[----:B------:R-:W-:Y:S02]  /*0fc0*/  @!P5 FMUL R9, R9, 0.5 ;  /* 0x3f0000000909d820 */ /* 0x000fe40000400000 */
[----:B------:R-:W1:Y:S08]  /*0fd0*/  MUFU.EX2 R5, R8 ;  /* 0x0000000800057308 */ /* 0x000e700000000800 */
[----:B------:R-:W2:Y:S01]  /*0fe0*/  MUFU.EX2 R4, R9 ;  /* 0x0000000900047308 */ /* 0x000ea20000000800 */
[----:B-1----:R-:W-:Y:S01]  /*0ff0*/  @!P6 FMUL R5, R5, R5 ;  /* 0x000000050505e220 */ /* 0x002fe20000400000 */
[----:B------:R-:W-:Y:S01]  /*1000*/  FSETP.GEU.AND P6, PT, R7, -126, PT ;  /* 0xc2fc00000700780b */ /* 0x000fe20003fce000 */
[----:B--2---:R-:W-:Y:S01]  /*1010*/  @!P5 FMUL R4, R4, R4 ;  /* 0x000000040404d220 */ /* 0x004fe20000400000 */
[----:B------:R-:W-:-:S03]  /*1020*/  FSETP.GEU.AND P5, PT, R10, -126, PT ;  /* 0xc2fc00000a00780b */ /* 0x000fc60003fae000 */
[----:B------:R-:W-:-:S08]  /*1030*/  FADD R9, R5, R4 ;  /* 0x0000000405097221 */ /* 0x000fd00000000000 */
[----:B------:R-:W-:-:S04]  /*1040*/  @!P6 FMUL R7, R7, 0.5 ;  /* 0x3f0000000707e820 */ /* 0x000fc80000400000 */
[----:B------:R-:W1:Y:S01]  /*1050*/  MUFU.EX2 R6, R7 ;  /* 0x0000000700067308 */ /* 0x000e620000000800 */
[----:B------:R-:W-:-:S07]  /*1060*/  @!P5 FMUL R10, R10, 0.5 ;  /* 0x3f0000000a0ad820 */ /* 0x000fce0000400000 */
[----:B------:R-:W2:Y:S01]  /*1070*/  MUFU.EX2 R8, R10 ;  /* 0x0000000a00087308 */ /* 0x000ea20000000800 */
[----:B-1----:R-:W-:-:S04]  /*1080*/  @!P6 FMUL R6, R6, R6 ;  /* 0x000000060606e220 */ /* 0x002fc80000400000 */
[----:B------:R-:W-:Y:S01]  /*1090*/  FADD R9, R6, R9 ;  /* 0x0000000906097221 */ /* 0x000fe20000000000 */
[----:B--2---:R-:W-:-:S04]  /*10a0*/  @!P5 FMUL R8, R8, R8 ;  /* 0x000000080808d220 */ /* 0x004fc80000400000 */
[----:B------:R-:W-:-:S05]  /*10b0*/  FADD R9, R8, R9 ;  /* 0x0000000908097221 */ /* 0x000fca0000000000 */
[----:B------:R-:W-:-:S05]  /*10c0*/  FSEL R9, R9, RZ, !P4 ;  /* 0x000000ff09097208 */ /* 0x000fca0006000000 */
[----:B------:R-:W1:Y:S02]  /*10d0*/  SHFL.BFLY PT, R12, R9, 0x10, 0x1f ;  /* 0x0e001f00090c7f89 */ /* 0x000e6400000e0000 */
[----:B-1----:R-:W-:-:S05]  /*10e0*/  FADD R12, R9, R12 ;  /* 0x0000000c090c7221 */ /* 0x002fca0000000000 */
[----:B------:R-:W1:Y:S02]  /*10f0*/  SHFL.BFLY PT, R7, R12, 0x8, 0x1f ;  /* 0x0d001f000c077f89 */ /* 0x000e6400000e0000 */
[----:B-1----:R-:W-:-:S05]  /*1100*/  FADD R16, R12, R7 ;  /* 0x000000070c107221 */ /* 0x002fca0000000000 */
[----:B------:R1:W-:Y:S01]  /*1110*/  @!P3 STS [R3+UR4], R16 ;  /* 0x000000100300b988 */ /* 0x0003e20008000804 */
[----:B------:R-:W-:Y:S01]  /*1120*/  BAR.SYNC.DEFER_BLOCKING 0x0 ;  /* 0x0000000000007b1d */ /* 0x000fe20000010000 */
[----:B-1----:R-:W-:-:S04]  /*1130*/  SHF.R.U32.HI R3, RZ, 0x1, R18 ;  /* 0x00000001ff037819 */ /* 0x002fc80000011612 */
[----:B------:R-:W-:-:S05]  /*1140*/  LOP3.LUT R3, R3, 0x70, RZ, 0xc0, !PT ;  /* 0x0000007003037812 */ /* 0x000fca00078ec0ff */
[----:B------:R-:W-:Y:S01]  /*1150*/  VIADD R3, R3, UR4 ;  /* 0x0000000403037c36 */ /* 0x000fe20008000000 */
[----:B------:R-:W1:Y:S04]  /*1160*/  @!P1 LDS R21, [R18+UR4] ;  /* 0x0000000412159984 */ /* 0x000e680008000800 */
[----:B-1----:R-:W1:Y:S02]  /*1170*/  SHFL.BFLY PT, R10, R21, 0x1, 0x1f ;  /* 0x0c201f00150a7f89 */ /* 0x002e6400000e0000 */
[----:B-1----:R-:W-:-:S05]  /*1180*/  FADD R7, R21, R10 ;  /* 0x0000000a15077221 */ /* 0x002fca0000000000 */
[----:B------:R1:W-:Y:S01]  /*1190*/  @P0 STS [R18+UR4], R7 ;  /* 0x0000000712000988 */ /* 0x0003e20008000804 */
[----:B------:R-:W-:Y:S01]  /*11a0*/  BAR.SYNC.DEFER_BLOCKING 0x0 ;  /* 0x0000000000007b1d */ /* 0x000fe20000010000 */
[----:B-1----:R-:W-:-:S05]  /*11b0*/  LOP3.LUT R18, R18, 0xfc, RZ, 0xc0, !PT ;  /* 0x000000fc12127812 */ /* 0x002fca00078ec0ff */
[----:B------:R-:W-:Y:S01]  /*11c0*/  IMAD R3, R18, 0x4, R3 ;  /* 0x0000000412037824 */ /* 0x000fe200078e0203 */
[----:B------:R-:W1:Y:S01]  /*11d0*/  LDS R9, [R2+UR4] ;  /* 0x0000000402097984 */ /* 0x000e620008000800 */
[----:B------:R-:W-:Y:S01]  /*11e0*/  BAR.SYNC.DEFER_BLOCKING 0x0 ;  /* 0x0000000000007b1d */ /* 0x000fe20000010000 */
[C---:B-1----:R-:W-:Y:S02]  /*11f0*/  FSETP.GT.AND P0, PT, |R9|.reuse, 8.50705917302346158658e+37, PT ;  /* 0x7e8000000900780b */ /* 0x042fe40003f04200 */
[----:B------:R-:W-:-:S11]  /*1200*/  FSETP.GEU.AND P1, PT, |R9|, 1.175494350822287508e-38, PT ;  /* 0x008000000900780b */ /* 0x000fd60003f2e200 */
[----:B------:R-:W-:Y:S01]  /*1210*/  @P0 FMUL R9, R9, 0.25 ;  /* 0x3e80000009090820 */ /* 0x000fe20000400000 */
[----:B------:R-:W-:Y:S01]  /*1220*/  @P0 FMUL R5, R5, 0.25 ;  /* 0x3e80000005050820 */ /* 0x000fe20000400000 */
[----:B------:R-:W-:Y:S01]  /*1230*/  @P0 FMUL R4, R4, 0.25 ;  /* 0x3e80000004040820 */ /* 0x000fe20000400000 */
[----:B------:R-:W-:Y:S01]  /*1240*/  @P0 FMUL R6, R6, 0.25 ;  /* 0x3e80000006060820 */ /* 0x000fe20000400000 */
[----:B------:R-:W-:Y:S01]  /*1250*/  @!P1 FMUL R9, R9, 16777216 ;  /* 0x4b80000009099820 */ /* 0x000fe20000400000 */
[----:B------:R-:W-:Y:S01]  /*1260*/  @P0 FMUL R8, R8, 0.25 ;  /* 0x3e80000008080820 */ /* 0x000fe20000400000 */
[----:B------:R-:W-:Y:S01]  /*1270*/  @!P1 FMUL R5, R5, 16777216 ;  /* 0x4b80000005059820 */ /* 0x000fe20000400000 */
[----:B------:R-:W-:Y:S01]  /*1280*/  @!P1 FMUL R4, R4, 16777216 ;  /* 0x4b80000004049820 */ /* 0x000fe20000400000 */
[----:B------:R-:W-:Y:S01]  /*1290*/  @!P1 FMUL R6, R6, 16777216 ;  /* 0x4b80000006069820 */ /* 0x000fe20000400000 */
[----:B------:R-:W-:Y:S01]  /*12a0*/  @!P1 FMUL R8, R8, 16777216 ;  /* 0x4b80000008089820 */ /* 0x000fe20000400000 */
[----:B------:R-:W1:Y:S02]  /*12b0*/  MUFU.RCP R9, R9 ;  /* 0x0000000900097308 */ /* 0x000e640000001000 */
[C---:B-1----:R-:W-:Y:S01]  /*12c0*/  FMUL R5, R9.reuse, R5 ;  /* 0x0000000509057220 */ /* 0x042fe20000400000 */
[C---:B------:R-:W-:Y:S01]  /*12d0*/  FMUL R4, R9.reuse, R4 ;  /* 0x0000000409047220 */ /* 0x040fe20000400000 */
[C---:B------:R-:W-:Y:S01]  /*12e0*/  FMUL R6, R9.reuse, R6 ;  /* 0x0000000609067220 */ /* 0x040fe20000400000 */
[----:B------:R-:W-:-:S02]  /*12f0*/  FMUL R8, R9, R8 ;  /* 0x0000000809087220 */ /* 0x000fc40000400000 */
[----:B------:R1:W-:Y:S04]  /*1300*/  STS [R17], R5 ;  /* 0x0000000511007388 */ /* 0x0003e80000000800 */
[----:B------:R1:W-:Y:S04]  /*1310*/  STS [R17+0x20], R4 ;  /* 0x0000200411007388 */ /* 0x0003e80000000800 */
[----:B------:R1:W-:Y:S04]  /*1320*/  STS [R17+0x40], R6 ;  /* 0x0000400611007388 */ /* 0x0003e80000000800 */
[----:B------:R1:W-:Y:S01]  /*1330*/  STS [R17+0x60], R8 ;  /* 0x0000600811007388 */ /* 0x0003e20000000800 */
[----:B------:R-:W-:Y:S06]  /*1340*/  BAR.SYNC.DEFER_BLOCKING 0x0 ;  /* 0x0000000000007b1d */ /* 0x000fec0000010000 */
[----:B-1----:R-:W-:Y:S05]  /*1350*/  @P2 EXIT ;  /* 0x000000000000294d */ /* 0x002fea0003800000 */
[----:B------:R-:W0:Y:S04]  /*1360*/  LDS.128 R4, [R3] ;  /* 0x0000000003047984 */ /* 0x000e280000000c00 */
[----:B0-----:R-:W-:Y:S01]  /*1370*/  STG.E.128 desc[UR6][R14.64], R4 ;  /* 0x000000040e007986 */ /* 0x001fe2000c101d06 */
[----:B------:R-:W-:Y:S05]  /*1380*/  EXIT ;  /* 0x000000000000794d */ /* 0x000fea0003800000 */
.L_x_1:
[----:B------:R-:W-:-:S00]  /*1390*/  BRA `(.L_x_1) ;  /* 0xfffffffc00fc7947 */ /* 0x000fc0000383ffff */
[----:B------:R-:W-:-:S00]  /*13a0*/  NOP ;  /* 0x0000000000007918 */ /* 0x000fc00000000000 */
        /* <DEDUP_REMOVED lines=13> */
.L_x_2:


//--------------------- .nv.global.init           --------------------------
	.section	.nv.global.init,"aw",@progbits
.nv.global.init:
	.type		assertFunc_0,@object
	.size		assertFunc_0,(assertMessage_0 - assertFunc_0)
assertFunc_0:
        /*0000*/ 	.byte	0x75, 0x6e, 0x6b, 0x6e, 0x6f, 0x77, 0x6e, 0x00
	.type		assertMessage_0,@object
	.size		assertMessage_0,(assertFile_0 - assertMessage_0)
assertMessage_0:
        /*0008*/ 	.byte	0x69, 0x6e, 0x64, 0x65, 0x78, 0x20, 0x6f, 0x75, 0x74, 0x20, 0x6f, 0x66, 0x20, 0x62, 0x6f, 0x75
        /*0018*/ 	.byte	0x6e, 0x64, 0x73, 0x3a, 0x20, 0x30, 0x20, 0x3c, 0x3d, 0x20, 0x74, 0x6d, 0x70, 0x35, 0x20, 0x3c
        /*0028*/ 	.byte	0x20, 0x33, 0x34, 0x33, 0x00
	.type		assertFile_0,@object
	.size		assertFile_0,(.L_1 - assertFile_0)
assertFile_0:
        /*002d*/ 	.byte	0x69, 0x6e, 0x64, 0x75, 0x63, 0x74, 0x6f, 0x72, 0x5f, 0x63, 0x61, 0x63, 0x68, 0x65, 0x2f, 0x69
        /*003d*/ 	.byte	0x72, 0x2f, 0x63, 0x69, 0x72, 0x32, 0x6f, 0x67, 0x71, 0x78, 0x64, 0x6e, 0x66, 0x63, 0x68, 0x37
        /*004d*/ 	.byte	0x6a, 0x67, 0x68, 0x67, 0x33, 0x6d, 0x68, 0x66, 0x71, 0x6e, 0x34, 0x74, 0x7a, 0x77, 0x6f, 0x76
        /*005d*/ 	.byte	0x6f, 0x76, 0x62, 0x74, 0x32, 0x35, 0x70, 0x64, 0x62, 0x64, 0x63, 0x6c, 0x35, 0x68, 0x74, 0x75
        /*006d*/ 	.byte	0x61, 0x34, 0x76, 0x6a, 0x6a, 0x6c, 0x2e, 0x70, 0x79, 0x00
.L_1:


//--------------------- .nv.shared.triton_per_fused__softmax_add_3 --------------------------
	.section	.nv.shared.triton_per_fused__softmax_add_3,"aw",@nobits
	.sectionflags	@""
	.align	16
	.zero		1024


//--------------------- .nv.constant0.triton_per_fused__softmax_add_3 --------------------------
	.section	.nv.constant0.triton_per_fused__softmax_add_3,"a",@progbits
	.sectionflags	@""
	.align	4
.nv.constant0.triton_per_fused__softmax_add_3:
	.zero		560


//--------------------- SYMBOLS --------------------------

	.type		__assertfail,@function
